	.headerflags	@"EF_CUDA_TEXMODE_UNIFIED EF_CUDA_64BIT_ADDRESS EF_CUDA_ACCELERATORS EF_CUDA_SM90 EF_CUDA_VIRTUAL_SM(EF_CUDA_SM90)"
	.elftype	@"ET_EXEC"


//--------------------- .nv.info                  --------------------------
	.section	.nv.info,"",@"SHT_CUDA_INFO"
	.align	4


	//----- nvinfo : EIATTR_REGCOUNT
	.align		4
        /*0000*/ 	.byte	0x04, 0x2f
        /*0002*/ 	.short	(.L_1 - .L_0)
	.align		4
.L_0:
        /*0004*/ 	.word	index@(triton_poi_fused_copy_6)
        /*0008*/ 	.word	0x00000010


	//----- nvinfo : EIATTR_MIN_STACK_SIZE
	.align		4
.L_1:
        /*000c*/ 	.byte	0x04, 0x12
        /*000e*/ 	.short	(.L_3 - .L_2)
	.align		4
.L_2:
        /*0010*/ 	.word	index@(triton_poi_fused_copy_6)
        /*0014*/ 	.word	0x00000000


	//----- nvinfo : EIATTR_FRAME_SIZE
	.align		4
.L_3:
        /*0018*/ 	.byte	0x04, 0x11
        /*001a*/ 	.short	(.L_5 - .L_4)
	.align		4
.L_4:
        /*001c*/ 	.word	index@(triton_poi_fused_copy_6)
        /*0020*/ 	.word	0x00000000


	//----- nvinfo : EIATTR_MIN_STACK_SIZE
	.align		4
.L_5:
        /*0024*/ 	.byte	0x04, 0x12
        /*0026*/ 	.short	(.L_7 - .L_6)
	.align		4
.L_6:
        /*0028*/ 	.word	index@(triton_poi_fused_copy_6)
        /*002c*/ 	.word	0x00000000
.L_7:


//--------------------- .nv.info.triton_poi_fused_copy_6 --------------------------
	.section	.nv.info.triton_poi_fused_copy_6,"",@"SHT_CUDA_INFO"
	.sectionflags	@""
	.align	4


	//----- nvinfo : EIATTR_CUDA_API_VERSION
	.align		4
        /*0000*/ 	.byte	0x04, 0x37
        /*0002*/ 	.short	(.L_9 - .L_8)
.L_8:
        /*0004*/ 	.word	0x0000007c


	//----- nvinfo : EIATTR_KPARAM_INFO
	.align		4
.L_9:
        /*0008*/ 	.byte	0x04, 0x17
        /*000a*/ 	.short	(.L_11 - .L_10)
.L_10:
        /*000c*/ 	.word	0x00000000
        /*0010*/ 	.short	0x0003
        /*0012*/ 	.short	0x0018
        /*0014*/ 	.byte	0x00, 0xf0, 0x11, 0x00


	//----- nvinfo : EIATTR_KPARAM_INFO
	.align		4
.L_11:
        /*0018*/ 	.byte	0x04, 0x17
        /*001a*/ 	.short	(.L_13 - .L_12)
.L_12:
        /*001c*/ 	.word	0x00000000
        /*0020*/ 	.short	0x0002
        /*0022*/ 	.short	0x0010
        /*0024*/ 	.byte	0x00, 0xf4, 0x21, 0x00


	//----- nvinfo : EIATTR_KPARAM_INFO
	.align		4
.L_13:
        /*0028*/ 	.byte	0x04, 0x17
        /*002a*/ 	.short	(.L_15 - .L_14)
.L_14:
        /*002c*/ 	.word	0x00000000
        /*0030*/ 	.short	0x0001
        /*0032*/ 	.short	0x0008
        /*0034*/ 	.byte	0x00, 0xf4, 0x21, 0x00


	//----- nvinfo : EIATTR_KPARAM_INFO
	.align		4
.L_15:
        /*0038*/ 	.byte	0x04, 0x17
        /*003a*/ 	.short	(.L_17 - .L_16)
.L_16:
        /*003c*/ 	.word	0x00000000
        /*0040*/ 	.short	0x0000
        /*0042*/ 	.short	0x0000
        /*0044*/ 	.byte	0x00, 0xf4, 0x21, 0x00


	//----- nvinfo : EIATTR_SPARSE_MMA_MASK
	.align		4
.L_17:
        /*0048*/ 	.byte	0x03, 0x50
        /*004a*/ 	.short	0x0000


	//----- nvinfo : EIATTR_MAXREG_COUNT
	.align		4
        /*004c*/ 	.byte	0x03, 0x1b
        /*004e*/ 	.short	0x00ff


	//----- nvinfo : EIATTR_EXIT_INSTR_OFFSETS
	.align		4
        /*0050*/ 	.byte	0x04, 0x1c
        /*0052*/ 	.short	(.L_19 - .L_18)


	//   ....[0]....
.L_18:
        /*0054*/ 	.word	0x000002e0


	//   ....[1]....
        /*0058*/ 	.word	0x00000300


	//----- nvinfo : EIATTR_REQNTID
	.align		4
.L_19:
        /*005c*/ 	.byte	0x04, 0x10
        /*005e*/ 	.short	(.L_21 - .L_20)
.L_20:
        /*0060*/ 	.word	0x00000080
        /*0064*/ 	.word	0x00000001
        /*0068*/ 	.word	0x00000001


	//----- nvinfo : EIATTR_CBANK_PARAM_SIZE
	.align		4
.L_21:
        /*006c*/ 	.byte	0x03, 0x19
        /*006e*/ 	.short	0x001c


	//----- nvinfo : EIATTR_PARAM_CBANK
	.align		4
        /*0070*/ 	.byte	0x04, 0x0a
        /*0072*/ 	.short	(.L_23 - .L_22)
	.align		4
.L_22:
        /*0074*/ 	.word	index@(.nv.constant0.triton_poi_fused_copy_6)
        /*0078*/ 	.short	0x0210
        /*007a*/ 	.short	0x001c


	//----- nvinfo : EIATTR_SW_WAR
	.align		4
.L_23:
        /*007c*/ 	.byte	0x04, 0x36
        /*007e*/ 	.short	(.L_25 - .L_24)
.L_24:
        /*0080*/ 	.word	0x00000008
.L_25:


//--------------------- .nv.callgraph             --------------------------
	.section	.nv.callgraph,"",@"SHT_CUDA_CALLGRAPH"
	.align	4
	.sectionentsize	8
	.align		4
        /*0000*/ 	.word	0x00000000
	.align		4
        /*0004*/ 	.word	0xffffffff
	.align		4
        /*0008*/ 	.word	0x00000000
	.align		4
        /*000c*/ 	.word	0xfffffffe
	.align		4
        /*0010*/ 	.word	0x00000000
	.align		4
        /*0014*/ 	.word	0xfffffffd
	.align		4
        /*0018*/ 	.word	0x00000000
	.align		4
        /*001c*/ 	.word	0xfffffffc


//--------------------- .text.triton_poi_fused_copy_6 --------------------------
	.section	.text.triton_poi_fused_copy_6,"ax",@progbits
	.align	128
        .global         triton_poi_fused_copy_6
        .type           triton_poi_fused_copy_6,@function
        .size           triton_poi_fused_copy_6,(.L_x_1 - triton_poi_fused_copy_6)
        .other          triton_poi_fused_copy_6,@"STO_CUDA_ENTRY STV_DEFAULT"
triton_poi_fused_copy_6:
.text.triton_poi_fused_copy_6:
[----:B------:R-:W0:Y:S02]  /*0000*/  LDC R1, c[0x0][0x28] ;  /* 0x00000a00ff017b82 */ /* 0x000e240000000800 */
[----:B------:R-:W1:Y:S01]  /*0010*/  S2R R5, SR_TID.X ;  /* 0x0000000000057919 */ /* 0x000e620000002100 */
[----:B------:R-:W-:Y:S01]  /*0020*/  ULDC.64 UR4, c[0x0][0x210] ;  /* 0x0000840000047ab9 */ /* 0x000fe20000000a00 */
[----:B------:R-:W-:Y:S01]  /*0030*/  CS2R R12, SRZ ;  /* 0x00000000000c7805 */ /* 0x000fe2000001ff00 */
[----:B------:R-:W2:Y:S01]  /*0040*/  S2R R0, SR_CTAID.X ;  /* 0x0000000000007919 */ /* 0x000ea20000002500 */
[----:B-1----:R-:W-:-:S05]  /*0050*/  LOP3.LUT R5, R5, 0x7f, RZ, 0xc0, !PT ;  /* 0x0000007f05057812 */ /* 0x002fca00078ec0ff */
[----:B--2---:R-:W-:-:S04]  /*0060*/  IMAD R5, R0, 0x80, R5 ;  /* 0x0000008000057824 */ /* 0x004fc800078e0205 */
[----:B------:R-:W-:-:S05]  /*0070*/  IMAD.HI R2, R5, 0x66666667, RZ ;  /* 0x6666666705027827 */ /* 0x000fca00078e02ff */
[----:B------:R-:W-:-:S04]  /*0080*/  SHF.R.U32.HI R3, RZ, 0x1f, R2 ;  /* 0x0000001fff037819 */ /* 0x000fc80000011602 */
[CC--:B------:R-:W-:Y:S02]  /*0090*/  LEA.HI.SX32 R4, R2.reuse, R3.reuse, 0x1f ;  /* 0x0000000302047211 */ /* 0x0c0fe400078ffaff */
[CC--:B------:R-:W-:Y:S02]  /*00a0*/  LEA.HI.SX32 R0, R2.reuse, R3.reuse, 0x1d ;  /* 0x0000000302007211 */ /* 0x0c0fe400078feaff */
[----:B------:R-:W-:Y:S02]  /*00b0*/  SHF.R.S32.HI R7, RZ, 0x1f, R4 ;  /* 0x0000001fff077819 */ /* 0x000fe40000011404 */
[----:B------:R-:W-:Y:S02]  /*00c0*/  LEA.HI.SX32 R6, R2, R3, 0x1b ;  /* 0x0000000302067211 */ /* 0x000fe400078fdaff */
[----:B------:R-:W-:Y:S01]  /*00d0*/  LEA.HI R7, R7, R4, RZ, 0x2 ;  /* 0x0000000407077211 */ /* 0x000fe200078f10ff */
[----:B------:R-:W1:Y:S02]  /*00e0*/  LDC.64 R2, c[0x0][0x218] ;  /* 0x00008600ff027b82 */ /* 0x000e640000000a00 */
[----:B------:R-:W-:Y:S01]  /*00f0*/  IMAD.SHL.U32 R8, R6, 0x10, RZ ;  /* 0x0000001006087824 */ /* 0x000fe200078e00ff */
[----:B------:R-:W-:-:S04]  /*0100*/  LOP3.LUT R7, R7, 0x3ffffffc, RZ, 0xc0, !PT ;  /* 0x3ffffffc07077812 */ /* 0x000fc800078ec0ff */
[--C-:B------:R-:W-:Y:S01]  /*0110*/  SHF.R.S32.HI R10, RZ, 0x1f, R8.reuse ;  /* 0x0000001fff0a7819 */ /* 0x100fe20000011408 */
[C---:B------:R-:W-:Y:S02]  /*0120*/  IMAD.IADD R7, R4.reuse, 0x1, -R7 ;  /* 0x0000000104077824 */ /* 0x040fe400078e0a07 */
[--C-:B------:R-:W-:Y:S02]  /*0130*/  IMAD R4, R4, -0x5, R5.reuse ;  /* 0xfffffffb04047824 */ /* 0x100fe400078e0205 */
[----:B------:R-:W-:Y:S02]  /*0140*/  IMAD.SHL.U32 R9, R7, 0x4, RZ ;  /* 0x0000000407097824 */ /* 0x000fe400078e00ff */
[----:B------:R-:W-:Y:S01]  /*0150*/  IMAD R7, R0, -0x14, R5 ;  /* 0xffffffec00077824 */ /* 0x000fe200078e0205 */
[----:B------:R-:W-:Y:S02]  /*0160*/  ISETP.GT.AND P0, PT, R4, 0x2, PT ;  /* 0x000000020400780c */ /* 0x000fe40003f04270 */
[----:B------:R-:W-:Y:S01]  /*0170*/  IADD3 R11, P2, P3, R9, R4, R8 ;  /* 0x00000004090b7210 */ /* 0x000fe20007b5e008 */
[----:B------:R-:W-:Y:S01]  /*0180*/  IMAD R7, R6, 0x50, R7 ;  /* 0x0000005006077824 */ /* 0x000fe200078e0207 */
[----:B------:R-:W-:-:S02]  /*0190*/  SHF.R.S32.HI R4, RZ, 0x1f, R4 ;  /* 0x0000001fff047819 */ /* 0x000fc40000011404 */
[----:B------:R-:W-:Y:S01]  /*01a0*/  SHF.R.S32.HI R9, RZ, 0x1f, R9 ;  /* 0x0000001fff097819 */ /* 0x000fe20000011409 */
[----:B------:R-:W-:Y:S01]  /*01b0*/  VIADD R7, R7, 0x3c ;  /* 0x0000003c07077836 */ /* 0x000fe20000000000 */
[----:B------:R-:W-:Y:S02]  /*01c0*/  ISETP.LT.AND P1, PT, R5, 0x500, P0 ;  /* 0x000005000500780c */ /* 0x000fe40000721270 */
[----:B------:R-:W-:Y:S01]  /*01d0*/  IADD3.X R4, R9, R4, R10, P2, P3 ;  /* 0x0000000409047210 */ /* 0x000fe200017e640a */
[----:B-1----:R-:W-:Y:S01]  /*01e0*/  IMAD.WIDE R6, R7, 0x4, R2 ;  /* 0x0000000407067825 */ /* 0x002fe200078e0202 */
[----:B------:R-:W-:Y:S02]  /*01f0*/  ISETP.GE.AND P2, PT, R5, 0x500, PT ;  /* 0x000005000500780c */ /* 0x000fe40003f46270 */
[----:B------:R-:W-:-:S04]  /*0200*/  LEA R8, P3, R11, UR4, 0x2 ;  /* 0x000000040b087c11 */ /* 0x000fc8000f8610ff */
[----:B------:R-:W-:Y:S01]  /*0210*/  LEA.HI.X R9, R11, UR5, R4, 0x2, P3 ;  /* 0x000000050b097c11 */ /* 0x000fe200098f1404 */
[----:B------:R-:W-:Y:S01]  /*0220*/  IMAD.MOV.U32 R4, RZ, RZ, RZ ;  /* 0x000000ffff047224 */ /* 0x000fe200078e00ff */
[----:B------:R-:W-:Y:S01]  /*0230*/  ULDC.64 UR4, c[0x0][0x208] ;  /* 0x0000820000047ab9 */ /* 0x000fe20000000a00 */
[----:B------:R-:W-:Y:S01]  /*0240*/  IMAD.WIDE R2, R5, 0x4, R2 ;  /* 0x0000000405027825 */ /* 0x000fe200078e0202 */
[----:B------:R-:W1:Y:S03]  /*0250*/  LDC.64 R10, c[0x0][0x220] ;  /* 0x00008800ff0a7b82 */ /* 0x000e660000000a00 */
[----:B------:R-:W2:Y:S04]  /*0260*/  @P1 LDG.E.EL R4, desc[UR4][R8.64+-0x4] ;  /* 0xfffffc0408041981 */ /* 0x000ea8000c2e1900 */
[----:B------:R3:W2:Y:S04]  /*0270*/  @!P2 LDG.E.EL R13, desc[UR4][R6.64] ;  /* 0x00000004060da981 */ /* 0x0006a8000c2e1900 */
[----:B------:R-:W4:Y:S01]  /*0280*/  @!P2 LDG.E R12, desc[UR4][R2.64] ;  /* 0x00000004020ca981 */ /* 0x000f22000c1e1900 */
[----:B------:R-:W-:-:S04]  /*0290*/  LOP3.LUT R0, R0, 0x80000003, RZ, 0xc0, !PT ;  /* 0x8000000300007812 */ /* 0x000fc800078ec0ff */
[----:B------:R-:W-:Y:S02]  /*02a0*/  ISETP.NE.AND P3, PT, R0, 0x3, PT ;  /* 0x000000030000780c */ /* 0x000fe40003f65270 */
[----:B--2---:R-:W-:Y:S01]  /*02b0*/  @P0 SEL R13, R4, RZ, P1 ;  /* 0x000000ff040d0207 */ /* 0x004fe20000800000 */
[----:B-1----:R-:W-:-:S03]  /*02c0*/  IMAD.WIDE R4, R5, 0x4, R10 ;  /* 0x0000000405047825 */ /* 0x002fc600078e020a */
[----:B----4-:R-:W-:Y:S01]  /*02d0*/  SEL R13, R13, R12, !P3 ;  /* 0x0000000c0d0d7207 */ /* 0x010fe20005800000 */
[----:B---3--:R-:W-:Y:S06]  /*02e0*/  @P2 EXIT ;  /* 0x000000000000294d */ /* 0x008fec0003800000 */
[----:B------:R-:W-:Y:S01]  /*02f0*/  STG.E desc[UR4][R4.64], R13 ;  /* 0x0000000d04007986 */ /* 0x000fe2000c101904 */
[----:B------:R-:W-:Y:S05]  /*0300*/  EXIT ;  /* 0x000000000000794d */ /* 0x000fea0003800000 */
.L_x_0:
[----:B------:R-:W-:-:S00]  /*0310*/  BRA `(.L_x_0) ;  /* 0xfffffffc00fc7947 */ /* 0x000fc0000383ffff */
[----:B------:R-:W-:-:S00]  /*0320*/  NOP ;  /* 0x0000000000007918 */ /* 0x000fc00000000000 */
        /* <DEDUP_REMOVED lines=13> */
.L_x_1:


//--------------------- .nv.constant0.triton_poi_fused_copy_6 --------------------------
	.section	.nv.constant0.triton_poi_fused_copy_6,"a",@progbits
	.sectionflags	@""
	.align	4
.nv.constant0.triton_poi_fused_copy_6:
	.zero		556
